	.headerflags	@"EF_CUDA_TEXMODE_UNIFIED EF_CUDA_64BIT_ADDRESS EF_CUDA_ACCELERATORS EF_CUDA_SM90 EF_CUDA_VIRTUAL_SM(EF_CUDA_SM90)"
	.elftype	@"ET_EXEC"


//--------------------- .nv.info                  --------------------------
	.section	.nv.info,"",@"SHT_CUDA_INFO"
	.align	4


	//----- nvinfo : EIATTR_REGCOUNT
	.align		4
        /*0000*/ 	.byte	0x04, 0x2f
        /*0002*/ 	.short	(.L_2 - .L_1)
	.align		4
.L_1:
        /*0004*/ 	.word	index@(triton_red_fused__to_copy_add_mean_mul_pow_rsqrt_9)
        /*0008*/ 	.word	0x00000020


	//----- nvinfo : EIATTR_MIN_STACK_SIZE
	.align		4
.L_2:
        /*000c*/ 	.byte	0x04, 0x12
        /*000e*/ 	.short	(.L_4 - .L_3)
	.align		4
.L_3:
        /*0010*/ 	.word	index@(triton_red_fused__to_copy_add_mean_mul_pow_rsqrt_9)
        /*0014*/ 	.word	0x00000000


	//----- nvinfo : EIATTR_FRAME_SIZE
	.align		4
.L_4:
        /*0018*/ 	.byte	0x04, 0x11
        /*001a*/ 	.short	(.L_6 - .L_5)
	.align		4
.L_5:
        /*001c*/ 	.word	index@(triton_red_fused__to_copy_add_mean_mul_pow_rsqrt_9)
        /*0020*/ 	.word	0x00000000


	//----- nvinfo : EIATTR_MIN_STACK_SIZE
	.align		4
.L_6:
        /*0024*/ 	.byte	0x04, 0x12
        /*0026*/ 	.short	(.L_8 - .L_7)
	.align		4
.L_7:
        /*0028*/ 	.word	index@(triton_red_fused__to_copy_add_mean_mul_pow_rsqrt_9)
        /*002c*/ 	.word	0x00000000
.L_8:


//--------------------- .nv.info.triton_red_fused__to_copy_add_mean_mul_pow_rsqrt_9 --------------------------
	.section	.nv.info.triton_red_fused__to_copy_add_mean_mul_pow_rsqrt_9,"",@"SHT_CUDA_INFO"
	.sectionflags	@""
	.align	4


	//----- nvinfo : EIATTR_CUDA_API_VERSION
	.align		4
        /*0000*/ 	.byte	0x04, 0x37
        /*0002*/ 	.short	(.L_10 - .L_9)
.L_9:
        /*0004*/ 	.word	0x0000007c


	//----- nvinfo : EIATTR_KPARAM_INFO
	.align		4
.L_10:
        /*0008*/ 	.byte	0x04, 0x17
        /*000a*/ 	.short	(.L_12 - .L_11)
.L_11:
        /*000c*/ 	.word	0x00000000
        /*0010*/ 	.short	0x0007
        /*0012*/ 	.short	0x0030
        /*0014*/ 	.byte	0x00, 0xf4, 0x21, 0x00


	//----- nvinfo : EIATTR_KPARAM_INFO
	.align		4
.L_12:
        /*0018*/ 	.byte	0x04, 0x17
        /*001a*/ 	.short	(.L_14 - .L_13)
.L_13:
        /*001c*/ 	.word	0x00000000
        /*0020*/ 	.short	0x0006
        /*0022*/ 	.short	0x002c
        /*0024*/ 	.byte	0x00, 0xf0, 0x11, 0x00


	//----- nvinfo : EIATTR_KPARAM_INFO
	.align		4
.L_14:
        /*0028*/ 	.byte	0x04, 0x17
        /*002a*/ 	.short	(.L_16 - .L_15)
.L_15:
        /*002c*/ 	.word	0x00000000
        /*0030*/ 	.short	0x0005
        /*0032*/ 	.short	0x0028
        /*0034*/ 	.byte	0x00, 0xf0, 0x11, 0x00


	//----- nvinfo : EIATTR_KPARAM_INFO
	.align		4
.L_16:
        /*0038*/ 	.byte	0x04, 0x17
        /*003a*/ 	.short	(.L_18 - .L_17)
.L_17:
        /*003c*/ 	.word	0x00000000
        /*0040*/ 	.short	0x0004
        /*0042*/ 	.short	0x0020
        /*0044*/ 	.byte	0x00, 0xf4, 0x21, 0x00


	//----- nvinfo : EIATTR_KPARAM_INFO
	.align		4
.L_18:
        /*0048*/ 	.byte	0x04, 0x17
        /*004a*/ 	.short	(.L_20 - .L_19)
.L_19:
        /*004c*/ 	.word	0x00000000
        /*0050*/ 	.short	0x0003
        /*0052*/ 	.short	0x0018
        /*0054*/ 	.byte	0x00, 0xf4, 0x21, 0x00


	//----- nvinfo : EIATTR_KPARAM_INFO
	.align		4
.L_20:
        /*0058*/ 	.byte	0x04, 0x17
        /*005a*/ 	.short	(.L_22 - .L_21)
.L_21:
        /*005c*/ 	.word	0x00000000
        /*0060*/ 	.short	0x0002
        /*0062*/ 	.short	0x0010
        /*0064*/ 	.byte	0x00, 0xf4, 0x21, 0x00


	//----- nvinfo : EIATTR_KPARAM_INFO
	.align		4
.L_22:
        /*0068*/ 	.byte	0x04, 0x17
        /*006a*/ 	.short	(.L_24 - .L_23)
.L_23:
        /*006c*/ 	.word	0x00000000
        /*0070*/ 	.short	0x0001
        /*0072*/ 	.short	0x0008
        /*0074*/ 	.byte	0x00, 0xf4, 0x21, 0x00


	//----- nvinfo : EIATTR_KPARAM_INFO
	.align		4
.L_24:
        /*0078*/ 	.byte	0x04, 0x17
        /*007a*/ 	.short	(.L_26 - .L_25)
.L_25:
        /*007c*/ 	.word	0x00000000
        /*0080*/ 	.short	0x0000
        /*0082*/ 	.short	0x0000
        /*0084*/ 	.byte	0x00, 0xf4, 0x21, 0x00


	//----- nvinfo : EIATTR_SPARSE_MMA_MASK
	.align		4
.L_26:
        /*0088*/ 	.byte	0x03, 0x50
        /*008a*/ 	.short	0x0000


	//----- nvinfo : EIATTR_MAXREG_COUNT
	.align		4
        /*008c*/ 	.byte	0x03, 0x1b
        /*008e*/ 	.short	0x0080


	//----- nvinfo : EIATTR_COOP_GROUP_MASK_REGIDS
	.align		4
        /*0090*/ 	.byte	0x04, 0x29
        /*0092*/ 	.short	(.L_28 - .L_27)


	//   ....[0]....
.L_27:
        /*0094*/ 	.word	0xffffffff


	//   ....[1]....
        /*0098*/ 	.word	0xffffffff


	//   ....[2]....
        /*009c*/ 	.word	0xffffffff


	//   ....[3]....
        /*00a0*/ 	.word	0xffffffff


	//   ....[4]....
        /*00a4*/ 	.word	0xffffffff


	//   ....[5]....
        /*00a8*/ 	.word	0xffffffff


	//----- nvinfo : EIATTR_COOP_GROUP_INSTR_OFFSETS
	.align		4
.L_28:
        /*00ac*/ 	.byte	0x04, 0x28
        /*00ae*/ 	.short	(.L_30 - .L_29)


	//   ....[0]....
.L_29:
        /*00b0*/ 	.word	0x00000540


	//   ....[1]....
        /*00b4*/ 	.word	0x000005d0


	//   ....[2]....
        /*00b8*/ 	.word	0x00000600


	//   ....[3]....
        /*00bc*/ 	.word	0x00000630


	//   ....[4]....
        /*00c0*/ 	.word	0x00000670


	//   ....[5]....
        /*00c4*/ 	.word	0x00000710


	//----- nvinfo : EIATTR_EXIT_INSTR_OFFSETS
	.align		4
.L_30:
        /*00c8*/ 	.byte	0x04, 0x1c
        /*00ca*/ 	.short	(.L_32 - .L_31)


	//   ....[0]....
.L_31:
        /*00cc*/ 	.word	0x00000c20


	//----- nvinfo : EIATTR_REQNTID
	.align		4
.L_32:
        /*00d0*/ 	.byte	0x04, 0x10
        /*00d2*/ 	.short	(.L_34 - .L_33)
.L_33:
        /*00d4*/ 	.word	0x00000200
        /*00d8*/ 	.word	0x00000001
        /*00dc*/ 	.word	0x00000001


	//----- nvinfo : EIATTR_CBANK_PARAM_SIZE
	.align		4
.L_34:
        /*00e0*/ 	.byte	0x03, 0x19
        /*00e2*/ 	.short	0x0038


	//----- nvinfo : EIATTR_PARAM_CBANK
	.align		4
        /*00e4*/ 	.byte	0x04, 0x0a
        /*00e6*/ 	.short	(.L_36 - .L_35)
	.align		4
.L_35:
        /*00e8*/ 	.word	index@(.nv.constant0.triton_red_fused__to_copy_add_mean_mul_pow_rsqrt_9)
        /*00ec*/ 	.short	0x0210
        /*00ee*/ 	.short	0x0038


	//----- nvinfo : EIATTR_SW_WAR
	.align		4
.L_36:
        /*00f0*/ 	.byte	0x04, 0x36
        /*00f2*/ 	.short	(.L_38 - .L_37)
.L_37:
        /*00f4*/ 	.word	0x00000008
.L_38:


//--------------------- .nv.callgraph             --------------------------
	.section	.nv.callgraph,"",@"SHT_CUDA_CALLGRAPH"
	.align	4
	.sectionentsize	8
	.align		4
        /*0000*/ 	.word	0x00000000
	.align		4
        /*0004*/ 	.word	0xffffffff
	.align		4
        /*0008*/ 	.word	0x00000000
	.align		4
        /*000c*/ 	.word	0xfffffffe
	.align		4
        /*0010*/ 	.word	0x00000000
	.align		4
        /*0014*/ 	.word	0xfffffffd
	.align		4
        /*0018*/ 	.word	0x00000000
	.align		4
        /*001c*/ 	.word	0xfffffffc


//--------------------- .nv.constant4             --------------------------
	.section	.nv.constant4,"a",@progbits
	.align	8
	.align		8
.nv.constant4:
        /*0000*/ 	.dword	_$_str


//--------------------- .text.triton_red_fused__to_copy_add_mean_mul_pow_rsqrt_9 --------------------------
	.section	.text.triton_red_fused__to_copy_add_mean_mul_pow_rsqrt_9,"ax",@progbits
	.sectionflags	@"SHF_BARRIERS=1"
	.align	128
        .global         triton_red_fused__to_copy_add_mean_mul_pow_rsqrt_9
        .type           triton_red_fused__to_copy_add_mean_mul_pow_rsqrt_9,@function
        .size           triton_red_fused__to_copy_add_mean_mul_pow_rsqrt_9,(.L_x_3 - triton_red_fused__to_copy_add_mean_mul_pow_rsqrt_9)
        .other          triton_red_fused__to_copy_add_mean_mul_pow_rsqrt_9,@"STO_CUDA_ENTRY STV_DEFAULT"
triton_red_fused__to_copy_add_mean_mul_pow_rsqrt_9:
.text.triton_red_fused__to_copy_add_mean_mul_pow_rsqrt_9:
[----:B------:R-:W0:Y:S02]  /*0000*/  LDC R1, c[0x0][0x28] ;  /* 0x00000a00ff017b82 */ /* 0x000e240000000800 */
[----:B------:R-:W1:Y:S01]  /*0010*/  S2R R2, SR_TID.X ;  /* 0x0000000000027919 */ /* 0x000e620000002100 */
[----:B------:R-:W-:Y:S01]  /*0020*/  ULDC UR4, c[0x0][0x238] ;  /* 0x00008e0000047ab9 */ /* 0x000fe20000000800 */
[----:B------:R-:W-:Y:S01]  /*0030*/  HFMA2.MMA R16, -RZ, RZ, 0, 0 ;  /* 0x00000000ff107435 */ /* 0x000fe200000001ff */
[----:B------:R-:W-:Y:S01]  /*0040*/  CS2R R14, SRZ ;  /* 0x00000000000e7805 */ /* 0x000fe2000001ff00 */
[----:B------:R-:W2:Y:S01]  /*0050*/  S2R R17, SR_CTAID.X ;  /* 0x0000000000117919 */ /* 0x000ea20000002500 */
[----:B------:R-:W-:Y:S02]  /*0060*/  MOV R23, 0xfffffe00 ;  /* 0xfffffe0000177802 */ /* 0x000fe40000000f00 */
[----:B------:R-:W-:Y:S02]  /*0070*/  CS2R R18, SRZ ;  /* 0x0000000000127805 */ /* 0x000fe4000001ff00 */
[----:B------:R-:W-:Y:S02]  /*0080*/  MOV R22, RZ ;  /* 0x000000ff00167202 */ /* 0x000fe40000000f00 */
[----:B------:R-:W-:Y:S01]  /*0090*/  CS2R R20, SRZ ;  /* 0x0000000000147805 */ /* 0x000fe2000001ff00 */
[----:B------:R-:W-:Y:S01]  /*00a0*/  ULDC.64 UR6, c[0x0][0x208] ;  /* 0x0000820000067ab9 */ /* 0x000fe20000000a00 */
[----:B-1----:R-:W-:-:S02]  /*00b0*/  SHF.R.U32.HI R0, RZ, 0x6, R2 ;  /* 0x00000006ff007819 */ /* 0x002fc40000011602 */
[----:B------:R-:W-:Y:S02]  /*00c0*/  SHF.L.U32 R2, R2, 0x3, RZ ;  /* 0x0000000302027819 */ /* 0x000fe400000006ff */
[----:B--2---:R-:W-:Y:S02]  /*00d0*/  SHF.L.U32 R17, R17, 0x3, RZ ;  /* 0x0000000311117819 */ /* 0x004fe400000006ff */
[----:B------:R-:W-:Y:S02]  /*00e0*/  SGXT.U32 R0, R0, 0x3 ;  /* 0x000000030000781a */ /* 0x000fe40000000000 */
[----:B------:R-:W-:Y:S02]  /*00f0*/  LOP3.LUT R3, R2, 0x1f8, RZ, 0xc0, !PT ;  /* 0x000001f802037812 */ /* 0x000fe400078ec0ff */
[----:B------:R-:W-:-:S04]  /*0100*/  LOP3.LUT R0, R0, R17, RZ, 0xfc, !PT ;  /* 0x0000001100007212 */ /* 0x000fc800078efcff */
[C---:B------:R-:W-:Y:S02]  /*0110*/  ISETP.GE.AND P1, PT, R0.reuse, UR4, PT ;  /* 0x0000000400007c0c */ /* 0x040fe4000bf26270 */
[----:B------:R-:W-:-:S11]  /*0120*/  LEA R0, R0, R3, 0xc ;  /* 0x0000000300007211 */ /* 0x000fd600078e60ff */
.L_x_0:
[----:B-1----:R-:W1:Y:S01]  /*0130*/  LDC.64 R12, c[0x0][0x220] ;  /* 0x00008800ff0c7b82 */ /* 0x002e620000000a00 */
[----:B------:R-:W-:Y:S02]  /*0140*/  IADD3 R23, R23, 0x200, RZ ;  /* 0x0000020017177810 */ /* 0x000fe40007ffe0ff */
[----:B------:R-:W-:Y:S02]  /*0150*/  CS2R R6, SRZ ;  /* 0x0000000000067805 */ /* 0x000fe4000001ff00 */
[----:B------:R-:W-:Y:S02]  /*0160*/  CS2R R8, SRZ ;  /* 0x0000000000087805 */ /* 0x000fe4000001ff00 */
[----:B------:R-:W-:Y:S02]  /*0170*/  CS2R R10, SRZ ;  /* 0x00000000000a7805 */ /* 0x000fe4000001ff00 */
[----:B------:R-:W-:Y:S01]  /*0180*/  LOP3.LUT R5, R0, R23, RZ, 0xfc, !PT ;  /* 0x0000001700057212 */ /* 0x000fe200078efcff */
[----:B------:R-:W2:Y:S04]  /*0190*/  LDC.64 R2, c[0x0][0x210] ;  /* 0x00008400ff027b82 */ /* 0x000ea80000000a00 */
[----:B-1----:R-:W-:-:S04]  /*01a0*/  IMAD.WIDE R12, R5, 0x2, R12 ;  /* 0x00000002050c7825 */ /* 0x002fc800078e020c */
[----:B--2---:R-:W-:Y:S01]  /*01b0*/  IMAD.WIDE R2, R5, 0x2, R2 ;  /* 0x0000000205027825 */ /* 0x004fe200078e0202 */
[----:B------:R-:W-:-:S04]  /*01c0*/  CS2R R4, SRZ ;  /* 0x0000000000047805 */ /* 0x000fc8000001ff00 */
[----:B------:R-:W2:Y:S04]  /*01d0*/  @!P1 LDG.E.EF.128 R8, desc[UR6][R2.64] ;  /* 0x0000000602089981 */ /* 0x000ea8000c0e1d00 */
[----:B------:R-:W3:Y:S01]  /*01e0*/  @!P1 LDG.E.EF.128 R4, desc[UR6][R12.64] ;  /* 0x000000060c049981 */ /* 0x000ee2000c0e1d00 */
[----:B------:R-:W-:Y:S01]  /*01f0*/  ISETP.GE.U32.AND P0, PT, R23, 0xe00, PT ;  /* 0x00000e001700780c */ /* 0x000fe20003f06070 */
[----:B--2---:R-:W-:Y:S02]  /*0200*/  HADD2.F32 R29, -RZ, R8.H0_H0 ;  /* 0x20000008ff1d7230 */ /* 0x004fe40000004100 */
[----:B------:R-:W-:Y:S02]  /*0210*/  HADD2.F32 R8, -RZ, R8.H1_H1 ;  /* 0x30000008ff087230 */ /* 0x000fe40000004100 */
[----:B---3--:R-:W-:-:S02]  /*0220*/  HADD2.F32 R24, -RZ, R4.H0_H0 ;  /* 0x20000004ff187230 */ /* 0x008fc40000004100 */
[----:B------:R-:W-:Y:S02]  /*0230*/  HADD2.F32 R25, -RZ, R4.H1_H1 ;  /* 0x30000004ff197230 */ /* 0x000fe40000004100 */
[----:B------:R-:W-:Y:S02]  /*0240*/  HADD2.F32 R27, -RZ, R5.H1_H1 ;  /* 0x30000005ff1b7230 */ /* 0x000fe40000004100 */
[----:B------:R-:W-:Y:S02]  /*0250*/  HADD2.F32 R4, -RZ, R9.H1_H1 ;  /* 0x30000009ff047230 */ /* 0x000fe40000004100 */
[----:B------:R-:W-:Y:S02]  /*0260*/  HADD2.F32 R12, -RZ, R5.H0_H0 ;  /* 0x20000005ff0c7230 */ /* 0x000fe40000004100 */
[----:B------:R-:W-:Y:S02]  /*0270*/  HADD2.F32 R9, -RZ, R9.H0_H0 ;  /* 0x20000009ff097230 */ /* 0x000fe40000004100 */
[----:B------:R-:W-:Y:S01]  /*0280*/  FADD R25, R25, R8 ;  /* 0x0000000819197221 */ /* 0x000fe20000000000 */
[----:B------:R-:W-:Y:S01]  /*0290*/  FADD R27, R27, R4 ;  /* 0x000000041b1b7221 */ /* 0x000fe20000000000 */
[----:B------:R-:W-:Y:S01]  /*02a0*/  FADD R8, R24, R29 ;  /* 0x0000001d18087221 */ /* 0x000fe20000000000 */
[----:B------:R-:W-:-:S02]  /*02b0*/  HADD2.F32 R4, -RZ, R6.H0_H0 ;  /* 0x20000006ff047230 */ /* 0x000fc40000004100 */
[----:B------:R-:W-:Y:S01]  /*02c0*/  FADD R9, R12, R9 ;  /* 0x000000090c097221 */ /* 0x000fe20000000000 */
[----:B------:R-:W-:Y:S02]  /*02d0*/  HADD2.F32 R5, -RZ, R7.H0_H0 ;  /* 0x20000007ff057230 */ /* 0x000fe40000004100 */
[----:B------:R-:W-:Y:S02]  /*02e0*/  HADD2.F32 R6, -RZ, R6.H1_H1 ;  /* 0x30000006ff067230 */ /* 0x000fe40000004100 */
[----:B------:R-:W-:Y:S02]  /*02f0*/  HADD2.F32 R7, -RZ, R7.H1_H1 ;  /* 0x30000007ff077230 */ /* 0x000fe40000004100 */
[----:B------:R-:W-:Y:S02]  /*0300*/  HADD2.F32 R29, -RZ, R10.H1_H1 ;  /* 0x3000000aff1d7230 */ /* 0x000fe40000004100 */
[----:B------:R-:W-:Y:S02]  /*0310*/  HADD2.F32 R13, -RZ, R10.H0_H0 ;  /* 0x2000000aff0d7230 */ /* 0x000fe40000004100 */
[----:B------:R-:W-:-:S02]  /*0320*/  HADD2.F32 R24, -RZ, R11.H1_H1 ;  /* 0x3000000bff187230 */ /* 0x000fc40000004100 */
[----:B------:R-:W-:Y:S02]  /*0330*/  HADD2.F32 R12, -RZ, R11.H0_H0 ;  /* 0x2000000bff0c7230 */ /* 0x000fe40000004100 */
[----:B------:R-:W-:Y:S01]  /*0340*/  FADD R10, R6, R29 ;  /* 0x0000001d060a7221 */ /* 0x000fe20000000000 */
[----:B------:R-:W-:Y:S01]  /*0350*/  FADD R13, R4, R13 ;  /* 0x0000000d040d7221 */ /* 0x000fe20000000000 */
[----:B------:R-:W-:Y:S01]  /*0360*/  FADD R24, R7, R24 ;  /* 0x0000001807187221 */ /* 0x000fe20000000000 */
[----:B------:R-:W-:Y:S01]  /*0370*/  FADD R11, R5, R12 ;  /* 0x0000000c050b7221 */ /* 0x000fe20000000000 */
[----:B------:R-:W-:Y:S02]  /*0380*/  F2FP.F16.F32.PACK_AB R4, R25, R8 ;  /* 0x000000081904723e */ /* 0x000fe400000000ff */
[----:B------:R-:W-:Y:S02]  /*0390*/  F2FP.F16.F32.PACK_AB R5, R27, R9 ;  /* 0x000000091b05723e */ /* 0x000fe400000000ff */
[----:B------:R-:W-:-:S02]  /*03a0*/  F2FP.F16.F32.PACK_AB R6, R10, R13 ;  /* 0x0000000d0a06723e */ /* 0x000fc400000000ff */
[----:B------:R-:W-:Y:S01]  /*03b0*/  F2FP.F16.F32.PACK_AB R7, R24, R11 ;  /* 0x0000000b1807723e */ /* 0x000fe200000000ff */
[----:B------:R-:W-:Y:S01]  /*03c0*/  @!P1 FFMA R16, R25, R25, R16 ;  /* 0x0000001919109223 */ /* 0x000fe20000000010 */
[----:B------:R-:W-:-:S03]  /*03d0*/  @!P1 FFMA R15, R8, R8, R15 ;  /* 0x00000008080f9223 */ /* 0x000fc6000000000f */
[----:B------:R1:W-:Y:S01]  /*03e0*/  @!P1 STG.E.128 desc[UR6][R2.64], R4 ;  /* 0x0000000402009986 */ /* 0x0003e2000c101d06 */
[----:B------:R-:W-:Y:S01]  /*03f0*/  @!P1 FFMA R14, R27, R27, R14 ;  /* 0x0000001b1b0e9223 */ /* 0x000fe2000000000e */
[----:B------:R-:W-:Y:S01]  /*0400*/  @!P1 FFMA R22, R9, R9, R22 ;  /* 0x0000000909169223 */ /* 0x000fe20000000016 */
[----:B------:R-:W-:Y:S01]  /*0410*/  @!P1 FFMA R19, R10, R10, R19 ;  /* 0x0000000a0a139223 */ /* 0x000fe20000000013 */
[----:B------:R-:W-:Y:S01]  /*0420*/  @!P1 FFMA R18, R13, R13, R18 ;  /* 0x0000000d0d129223 */ /* 0x000fe20000000012 */
[----:B------:R-:W-:Y:S01]  /*0430*/  @!P1 FFMA R21, R24, R24, R21 ;  /* 0x0000001818159223 */ /* 0x000fe20000000015 */
[----:B------:R-:W-:Y:S01]  /*0440*/  @!P1 FFMA R20, R11, R11, R20 ;  /* 0x0000000b0b149223 */ /* 0x000fe20000000014 */
[----:B------:R-:W-:Y:S06]  /*0450*/  @!P0 BRA `(.L_x_0) ;  /* 0xfffffffc00348947 */ /* 0x000fec000383ffff */
[----:B------:R-:W-:Y:S01]  /*0460*/  FADD R15, R15, R16 ;  /* 0x000000100f0f7221 */ /* 0x000fe20000000000 */
[----:B-1----:R-:W1:Y:S01]  /*0470*/  S2R R4, SR_TID.X ;  /* 0x0000000000047919 */ /* 0x002e620000002100 */
[----:B------:R-:W2:Y:S01]  /*0480*/  S2UR UR5, SR_CgaCtaId ;  /* 0x00000000000579c3 */ /* 0x000ea20000008800 */
[----:B------:R-:W-:Y:S01]  /*0490*/  UMOV UR4, 0x400 ;  /* 0x0000040000047882 */ /* 0x000fe20000000000 */
[----:B------:R-:W-:Y:S01]  /*04a0*/  FADD R15, R22, R15 ;  /* 0x0000000f160f7221 */ /* 0x000fe20000000000 */
[----:B------:R-:W-:Y:S01]  /*04b0*/  HFMA2.MMA R13, -RZ, RZ, 0.6875, 0 ;  /* 0x39800000ff0d7435 */ /* 0x000fe200000001ff */
[----:B------:R-:W-:Y:S02]  /*04c0*/  MOV R24, 0xffffffff ;  /* 0xffffffff00187802 */ /* 0x000fe40000000f00 */
[----:B------:R-:W-:-:S04]  /*04d0*/  FADD R15, R14, R15 ;  /* 0x0000000f0e0f7221 */ /* 0x000fc80000000000 */
[----:B------:R-:W-:-:S04]  /*04e0*/  FADD R18, R18, R15 ;  /* 0x0000000f12127221 */ /* 0x000fc80000000000 */
[----:B------:R-:W-:-:S04]  /*04f0*/  FADD R19, R19, R18 ;  /* 0x0000001213137221 */ /* 0x000fc80000000000 */
[----:B------:R-:W-:Y:S01]  /*0500*/  FADD R20, R20, R19 ;  /* 0x0000001314147221 */ /* 0x000fe20000000000 */
[----:B------:R-:W-:-:S03]  /*0510*/  MOV R19, 0xfffffe00 ;  /* 0xfffffe0000137802 */ /* 0x000fc60000000f00 */
[----:B------:R-:W-:Y:S01]  /*0520*/  FADD R20, R21, R20 ;  /* 0x0000001415147221 */ /* 0x000fe20000000000 */
[----:B--2---:R-:W-:-:S04]  /*0530*/  UPRMT UR4, UR5, 0x654, UR4 ;  /* 0x0000065405047896 */ /* 0x004fc80008000004 */
[----:B------:R-:W2:Y:S01]  /*0540*/  SHFL.BFLY PT, R3, R20, 0x10, 0x1f ;  /* 0x0e001f0014037f89 */ /* 0x000ea200000e0000 */
[----:B------:R-:W-:Y:S01]  /*0550*/  ULDC UR5, c[0x0][0x238] ;  /* 0x00008e0000057ab9 */ /* 0x000fe20000000800 */
[----:B-1----:R-:W-:Y:S02]  /*0560*/  SHF.R.U32.HI R12, RZ, 0x6, R4 ;  /* 0x00000006ff0c7819 */ /* 0x002fe40000011604 */
[----:B------:R-:W-:Y:S02]  /*0570*/  LOP3.LUT P0, RZ, R4, 0x1f, RZ, 0xc0, !PT ;  /* 0x0000001f04ff7812 */ /* 0x000fe4000780c0ff */
[----:B------:R-:W-:Y:S02]  /*0580*/  SGXT.U32 R12, R12, 0x3 ;  /* 0x000000030c0c781a */ /* 0x000fe40000000000 */
[----:B------:R-:W-:Y:S02]  /*0590*/  ISETP.GE.AND P2, PT, R4, 0x10, PT ;  /* 0x000000100400780c */ /* 0x000fe40003f46270 */
[----:B------:R-:W-:-:S02]  /*05a0*/  LOP3.LUT R17, R17, 0x7, R4, 0xf8, !PT ;  /* 0x0000000711117812 */ /* 0x000fc400078ef804 */
[----:B------:R-:W-:Y:S01]  /*05b0*/  LOP3.LUT R23, R4, 0x1ff, RZ, 0xc0, !PT ;  /* 0x000001ff04177812 */ /* 0x000fe200078ec0ff */
[----:B--2---:R-:W-:-:S05]  /*05c0*/  FADD R3, R20, R3 ;  /* 0x0000000314037221 */ /* 0x004fca0000000000 */
[----:B------:R-:W1:Y:S02]  /*05d0*/  SHFL.BFLY PT, R2, R3, 0x8, 0x1f ;  /* 0x0d001f0003027f89 */ /* 0x000e6400000e0000 */
[----:B-1----:R-:W-:Y:S01]  /*05e0*/  FADD R2, R3, R2 ;  /* 0x0000000203027221 */ /* 0x002fe20000000000 */
[----:B------:R-:W-:-:S04]  /*05f0*/  SHF.L.U32 R3, R12, 0x3, RZ ;  /* 0x000000030c037819 */ /* 0x000fc800000006ff */
[----:B------:R-:W1:Y:S02]  /*0600*/  SHFL.BFLY PT, R5, R2, 0x4, 0x1f ;  /* 0x0c801f0002057f89 */ /* 0x000e6400000e0000 */
[----:B-1----:R-:W-:Y:S01]  /*0610*/  FADD R5, R2, R5 ;  /* 0x0000000502057221 */ /* 0x002fe20000000000 */
[----:B------:R-:W-:-:S04]  /*0620*/  SHF.R.U32.HI R2, RZ, 0x3, R4 ;  /* 0x00000003ff027819 */ /* 0x000fc80000011604 */
[----:B------:R-:W1:Y:S01]  /*0630*/  SHFL.BFLY PT, R6, R5, 0x2, 0x1f ;  /* 0x0c401f0005067f89 */ /* 0x000e6200000e0000 */
[----:B------:R-:W-:Y:S01]  /*0640*/  LOP3.LUT R2, R3, 0x4, R2, 0xf8, !PT ;  /* 0x0000000403027812 */ /* 0x000fe200078ef802 */
[----:B-1----:R-:W-:Y:S01]  /*0650*/  FADD R6, R5, R6 ;  /* 0x0000000605067221 */ /* 0x002fe20000000000 */
[----:B------:R-:W-:-:S04]  /*0660*/  LEA R5, R4, UR4, 0x2 ;  /* 0x0000000404057c11 */ /* 0x000fc8000f8e10ff */
[----:B------:R-:W1:Y:S02]  /*0670*/  SHFL.BFLY PT, R7, R6, 0x1, 0x1f ;  /* 0x0c201f0006077f89 */ /* 0x000e6400000e0000 */
[----:B-1----:R-:W-:Y:S01]  /*0680*/  FADD R9, R6, R7 ;  /* 0x0000000706097221 */ /* 0x002fe20000000000 */
[----:B------:R-:W-:-:S04]  /*0690*/  LOP3.LUT R6, R4, 0x1, RZ, 0xc0, !PT ;  /* 0x0000000104067812 */ /* 0x000fc800078ec0ff */
[----:B------:R1:W-:Y:S01]  /*06a0*/  @!P0 STS [R2+UR4], R9 ;  /* 0x0000000902008988 */ /* 0x0003e20008000804 */
[----:B------:R-:W-:Y:S01]  /*06b0*/  BAR.SYNC.DEFER_BLOCKING 0x0 ;  /* 0x0000000000007b1d */ /* 0x000fe20000010000 */
[----:B------:R-:W-:-:S04]  /*06c0*/  ISETP.NE.U32.AND P0, PT, R6, 0x1, PT ;  /* 0x000000010600780c */ /* 0x000fc80003f05070 */
[C---:B------:R-:W-:Y:S02]  /*06d0*/  ISETP.LT.AND P0, PT, R4.reuse, 0x10, P0 ;  /* 0x000000100400780c */ /* 0x040fe40000701270 */
[----:B-1----:R-:W-:-:S04]  /*06e0*/  LOP3.LUT R2, R4, 0x7, RZ, 0xc0, !PT ;  /* 0x0000000704027812 */ /* 0x002fc800078ec0ff */
[----:B------:R-:W-:Y:S01]  /*06f0*/  LEA R2, R2, UR4, 0x2 ;  /* 0x0000000402027c11 */ /* 0x000fe2000f8e10ff */
[----:B------:R-:W1:Y:S04]  /*0700*/  @!P2 LDS R8, [R5] ;  /* 0x000000000508a984 */ /* 0x000e680000000800 */
[----:B-1----:R-:W1:Y:S02]  /*0710*/  SHFL.BFLY PT, R7, R8, 0x1, 0x1f ;  /* 0x0c201f0008077f89 */ /* 0x002e6400000e0000 */
[----:B-1----:R-:W-:Y:S01]  /*0720*/  FADD R6, R8, R7 ;  /* 0x0000000708067221 */ /* 0x002fe20000000000 */
[----:B------:R-:W-:Y:S01]  /*0730*/  IADD3 R7, R3, UR4, RZ ;  /* 0x0000000403077c10 */ /* 0x000fe2000fffe0ff */
[----:B------:R-:W1:Y:S03]  /*0740*/  LDC.64 R8, c[0x0][0x218] ;  /* 0x00008600ff087b82 */ /* 0x000e660000000a00 */
[----:B------:R2:W-:Y:S01]  /*0750*/  @P0 STS [R5], R6 ;  /* 0x0000000605000388 */ /* 0x0005e20000000800 */
[----:B------:R-:W-:-:S04]  /*0760*/  IMAD R11, R12, -0x4, R7 ;  /* 0xfffffffc0c0b7824 */ /* 0x000fc800078e0207 */
[----:B------:R-:W-:Y:S01]  /*0770*/  BAR.SYNC.DEFER_BLOCKING 0x0 ;  /* 0x0000000000007b1d */ /* 0x000fe20000010000 */
[C---:B------:R-:W-:Y:S02]  /*0780*/  LOP3.LUT P0, RZ, R4.reuse, 0x1f8, RZ, 0xc0, !PT ;  /* 0x000001f804ff7812 */ /* 0x040fe4000780c0ff */
[----:B------:R-:W-:Y:S02]  /*0790*/  SHF.L.U32 R4, R4, 0x3, RZ ;  /* 0x0000000304047819 */ /* 0x000fe400000006ff */
[----:B------:R-:W-:-:S03]  /*07a0*/  ISETP.LT.AND P0, PT, R17, UR5, !P0 ;  /* 0x0000000511007c0c */ /* 0x000fc6000c701270 */
[----:B--2---:R-:W2:Y:S01]  /*07b0*/  LDC.64 R6, c[0x0][0x228] ;  /* 0x00008a00ff067b82 */ /* 0x004ea20000000a00 */
[----:B------:R-:W-:Y:S01]  /*07c0*/  LOP3.LUT R4, R4, 0x1f8, RZ, 0xc0, !PT ;  /* 0x000001f804047812 */ /* 0x000fe200078ec0ff */
[----:B-1----:R-:W-:-:S06]  /*07d0*/  IMAD.WIDE R8, R17, 0x4, R8 ;  /* 0x0000000411087825 */ /* 0x002fcc00078e0208 */
[----:B------:R-:W1:Y:S01]  /*07e0*/  LDC.64 R16, c[0x0][0x210] ;  /* 0x00008400ff107b82 */ /* 0x000e620000000a00 */
[----:B------:R-:W3:Y:S07]  /*07f0*/  LDS R10, [R3+UR4] ;  /* 0x00000004030a7984 */ /* 0x000eee0008000800 */
[----:B------:R-:W-:Y:S01]  /*0800*/  BAR.SYNC.DEFER_BLOCKING 0x0 ;  /* 0x0000000000007b1d */ /* 0x000fe20000010000 */
[C---:B--2---:R-:W-:Y:S01]  /*0810*/  IMAD.WIDE.U32 R20, R23.reuse, 0x2, R6 ;  /* 0x0000000217147825 */ /* 0x044fe200078e0006 */
[----:B------:R-:W-:-:S02]  /*0820*/  LEA R23, R23, UR4, 0x2 ;  /* 0x0000000417177c11 */ /* 0x000fc4000f8e10ff */
[----:B------:R-:W-:Y:S02]  /*0830*/  MOV R22, R20 ;  /* 0x0000001400167202 */ /* 0x000fe40000000f00 */
[----:B------:R-:W-:Y:S01]  /*0840*/  LEA R20, R4, UR4, 0x2 ;  /* 0x0000000404147c11 */ /* 0x000fe2000f8e10ff */
[----:B---3--:R-:W-:Y:S01]  /*0850*/  STS [R11], R10 ;  /* 0x0000000a0b007388 */ /* 0x008fe20000000800 */
[-C--:B------:R-:W-:Y:S01]  /*0860*/  FFMA R18, R10, R13.reuse, 9.9999997473787516356e-06 ;  /* 0x3727c5ac0a127423 */ /* 0x080fe2000000000d */
[----:B------:R-:W-:Y:S06]  /*0870*/  BAR.SYNC.DEFER_BLOCKING 0x0 ;  /* 0x0000000000007b1d */ /* 0x000fec0000010000 */
[----:B------:R-:W-:Y:S01]  /*0880*/  MUFU.RSQ R18, R18 ;  /* 0x0000001200127308 */ /* 0x000fe20000001400 */
[----:B------:R-:W2:Y:S02]  /*0890*/  LDS R2, [R2] ;  /* 0x0000000002027984 */ /* 0x000ea40000000800 */
[----:B--2---:R-:W-:-:S02]  /*08a0*/  FFMA R5, R2, R13, 9.9999997473787516356e-06 ;  /* 0x3727c5ac02057423 */ /* 0x004fc4000000000d */
[----:B------:R-:W1:Y:S04]  /*08b0*/  LDC.64 R2, c[0x0][0x230] ;  /* 0x00008c00ff027b82 */ /* 0x000e680000000a00 */
[----:B------:R-:W2:Y:S04]  /*08c0*/  MUFU.RSQ R5, R5 ;  /* 0x0000000500057308 */ /* 0x000ea80000001400 */
[----:B------:R-:W-:Y:S06]  /*08d0*/  BAR.SYNC.DEFER_BLOCKING 0x0 ;  /* 0x0000000000007b1d */ /* 0x000fec0000010000 */
[----:B-12---:R3:W-:Y:S02]  /*08e0*/  @P0 STG.E desc[UR6][R8.64], R5 ;  /* 0x0000000508000986 */ /* 0x0067e4000c101906 */
.L_x_1:
[----:B-1-3--:R-:W-:Y:S02]  /*08f0*/  MOV R8, R22 ;  /* 0x0000001600087202 */ /* 0x00afe40000000f00 */
[----:B------:R-:W-:-:S05]  /*0900*/  MOV R9, R21 ;  /* 0x0000001500097202 */ /* 0x000fca0000000f00 */
[----:B------:R-:W2:Y:S01]  /*0910*/  LDG.E.EL.U16 R8, desc[UR6][R8.64] ;  /* 0x0000000608087981 */ /* 0x000ea2000c2e1500 */
[----:B------:R-:W-:Y:S02]  /*0920*/  IADD3 R19, P0, R19, 0x200, RZ ;  /* 0x0000020013137810 */ /* 0x000fe40007f1e0ff */
[----:B------:R-:W-:Y:S02]  /*0930*/  CS2R R4, SRZ ;  /* 0x0000000000047805 */ /* 0x000fe4000001ff00 */
[----:B------:R-:W-:Y:S02]  /*0940*/  CS2R R6, SRZ ;  /* 0x0000000000067805 */ /* 0x000fe4000001ff00 */
[----:B------:R-:W-:-:S05]  /*0950*/  LOP3.LUT R25, R0, R19, RZ, 0xfc, !PT ;  /* 0x0000001300197212 */ /* 0x000fca00078efcff */
[----:B------:R-:W-:-:S05]  /*0960*/  IMAD.WIDE R26, R25, 0x2, R16 ;  /* 0x00000002191a7825 */ /* 0x000fca00078e0210 */
[----:B------:R2:W3:Y:S01]  /*0970*/  @!P1 LDG.E.EF.128 R4, desc[UR6][R26.64] ;  /* 0x000000061a049981 */ /* 0x0004e2000c0e1d00 */
[----:B------:R-:W-:Y:S01]  /*0980*/  IADD3.X R24, RZ, R24, RZ, P0, !PT ;  /* 0x00000018ff187210 */ /* 0x000fe200007fe4ff */
[----:B------:R-:W-:Y:S01]  /*0990*/  BAR.SYNC.DEFER_BLOCKING 0x0 ;  /* 0x0000000000007b1d */ /* 0x000fe20000010000 */
[----:B------:R-:W-:Y:S02]  /*09a0*/  ISETP.GE.U32.AND P0, PT, R19, 0xe00, PT ;  /* 0x00000e001300780c */ /* 0x000fe40003f06070 */
[----:B------:R-:W-:Y:S02]  /*09b0*/  IADD3 R22, P2, R22, 0x400, RZ ;  /* 0x0000040016167810 */ /* 0x000fe40007f5e0ff */
[----:B------:R-:W-:Y:S02]  /*09c0*/  ISETP.GE.U32.AND.EX P0, PT, R24, RZ, PT, P0 ;  /* 0x000000ff1800720c */ /* 0x000fe40003f06100 */
[----:B------:R-:W-:Y:S01]  /*09d0*/  IADD3.X R21, RZ, R21, RZ, P2, !PT ;  /* 0x00000015ff157210 */ /* 0x000fe200017fe4ff */
[----:B--2---:R-:W-:-:S05]  /*09e0*/  HADD2.F32 R26, -RZ, R8.H0_H0 ;  /* 0x20000008ff1a7230 */ /* 0x004fca0000004100 */
[----:B------:R-:W-:Y:S01]  /*09f0*/  STS [R23], R26 ;  /* 0x0000001a17007388 */ /* 0x000fe20000000800 */
[----:B------:R-:W-:Y:S01]  /*0a00*/  BAR.SYNC.DEFER_BLOCKING 0x0 ;  /* 0x0000000000007b1d */ /* 0x000fe20000010000 */
[----:B---3--:R-:W-:Y:S02]  /*0a10*/  HADD2.F32 R29, -RZ, R4.H0_H0 ;  /* 0x20000004ff1d7230 */ /* 0x008fe40000004100 */
[----:B------:R-:W-:Y:S02]  /*0a20*/  HADD2.F32 R27, -RZ, R5.H0_H0 ;  /* 0x20000005ff1b7230 */ /* 0x000fe40000004100 */
[----:B------:R-:W-:Y:S02]  /*0a30*/  HADD2.F32 R5, -RZ, R5.H1_H1 ;  /* 0x30000005ff057230 */ /* 0x000fe40000004100 */
[C---:B------:R-:W-:Y:S01]  /*0a40*/  FMUL R29, R18.reuse, R29 ;  /* 0x0000001d121d7220 */ /* 0x040fe20000400000 */
[----:B------:R-:W-:Y:S02]  /*0a50*/  HADD2.F32 R28, -RZ, R4.H1_H1 ;  /* 0x30000004ff1c7230 */ /* 0x000fe40000004100 */
[----:B------:R-:W-:-:S03]  /*0a60*/  FMUL R27, R18, R27 ;  /* 0x0000001b121b7220 */ /* 0x000fc60000400000 */
[C---:B------:R-:W-:Y:S01]  /*0a70*/  FMUL R28, R18.reuse, R28 ;  /* 0x0000001c121c7220 */ /* 0x040fe20000400000 */
[----:B------:R-:W1:Y:S04]  /*0a80*/  LDS.128 R8, [R20] ;  /* 0x0000000014087984 */ /* 0x000e680000000c00 */
[----:B------:R-:W2:Y:S01]  /*0a90*/  LDS.128 R12, [R20+0x10] ;  /* 0x00001000140c7984 */ /* 0x000ea20000000c00 */
[----:B-1----:R-:W-:Y:S01]  /*0aa0*/  FMUL R4, R29, R8 ;  /* 0x000000081d047220 */ /* 0x002fe20000400000 */
[----:B------:R-:W-:Y:S01]  /*0ab0*/  FMUL R8, R18, R5 ;  /* 0x0000000512087220 */ /* 0x000fe20000400000 */
[----:B------:R-:W-:Y:S01]  /*0ac0*/  FMUL R5, R10, R27 ;  /* 0x0000001b0a057220 */ /* 0x000fe20000400000 */
[----:B------:R-:W-:Y:S02]  /*0ad0*/  HADD2.F32 R29, -RZ, R7.H0_H0 ;  /* 0x20000007ff1d7230 */ /* 0x000fe40000004100 */
[----:B------:R-:W-:Y:S01]  /*0ae0*/  FMUL R9, R28, R9 ;  /* 0x000000091c097220 */ /* 0x000fe20000400000 */
[----:B------:R-:W-:Y:S01]  /*0af0*/  FMUL R8, R11, R8 ;  /* 0x000000080b087220 */ /* 0x000fe20000400000 */
[----:B------:R-:W-:-:S02]  /*0b00*/  HADD2.F32 R11, -RZ, R6.H0_H0 ;  /* 0x20000006ff0b7230 */ /* 0x000fc40000004100 */
[----:B------:R-:W-:Y:S02]  /*0b10*/  HADD2.F32 R27, -RZ, R6.H1_H1 ;  /* 0x30000006ff1b7230 */ /* 0x000fe40000004100 */
[C---:B------:R-:W-:Y:S01]  /*0b20*/  FMUL R29, R18.reuse, R29 ;  /* 0x0000001d121d7220 */ /* 0x040fe20000400000 */
[----:B------:R-:W-:Y:S02]  /*0b30*/  HADD2.F32 R7, -RZ, R7.H1_H1 ;  /* 0x30000007ff077230 */ /* 0x000fe40000004100 */
[C---:B------:R-:W-:Y:S01]  /*0b40*/  FMUL R11, R18.reuse, R11 ;  /* 0x0000000b120b7220 */ /* 0x040fe20000400000 */
[----:B------:R-:W-:Y:S01]  /*0b50*/  F2FP.F16.F32.PACK_AB R4, R9, R4 ;  /* 0x000000040904723e */ /* 0x000fe200000000ff */
[----:B------:R-:W-:Y:S01]  /*0b60*/  FMUL R6, R18, R27 ;  /* 0x0000001b12067220 */ /* 0x000fe20000400000 */
[----:B------:R-:W-:Y:S01]  /*0b70*/  F2FP.F16.F32.PACK_AB R5, R8, R5 ;  /* 0x000000050805723e */ /* 0x000fe200000000ff */
[----:B------:R-:W-:Y:S01]  /*0b80*/  FMUL R10, R18, R7 ;  /* 0x00000007120a7220 */ /* 0x000fe20000400000 */
[----:B--2---:R-:W-:Y:S01]  /*0b90*/  FMUL R11, R11, R12 ;  /* 0x0000000c0b0b7220 */ /* 0x004fe20000400000 */
[----:B------:R-:W-:Y:S01]  /*0ba0*/  FMUL R6, R6, R13 ;  /* 0x0000000d06067220 */ /* 0x000fe20000400000 */
[----:B------:R-:W-:Y:S01]  /*0bb0*/  FMUL R7, R14, R29 ;  /* 0x0000001d0e077220 */ /* 0x000fe20000400000 */
[----:B------:R-:W-:Y:S01]  /*0bc0*/  FMUL R10, R15, R10 ;  /* 0x0000000a0f0a7220 */ /* 0x000fe20000400000 */
[----:B------:R-:W-:-:S02]  /*0bd0*/  IMAD.WIDE R8, R25, 0x2, R2 ;  /* 0x0000000219087825 */ /* 0x000fc400078e0202 */
[----:B------:R-:W-:Y:S02]  /*0be0*/  F2FP.F16.F32.PACK_AB R6, R6, R11 ;  /* 0x0000000b0606723e */ /* 0x000fe400000000ff */
[----:B------:R-:W-:-:S05]  /*0bf0*/  F2FP.F16.F32.PACK_AB R7, R10, R7 ;  /* 0x000000070a07723e */ /* 0x000fca00000000ff */
[----:B------:R1:W-:Y:S01]  /*0c00*/  @!P1 STG.E.128 desc[UR6][R8.64], R4 ;  /* 0x0000000408009986 */ /* 0x0003e2000c101d06 */
[----:B------:R-:W-:Y:S05]  /*0c10*/  @!P0 BRA `(.L_x_1) ;  /* 0xfffffffc00348947 */ /* 0x000fea000383ffff */
[----:B------:R-:W-:Y:S05]  /*0c20*/  EXIT ;  /* 0x000000000000794d */ /* 0x000fea0003800000 */
.L_x_2:
[----:B------:R-:W-:-:S00]  /*0c30*/  BRA `(.L_x_2) ;  /* 0xfffffffc00fc7947 */ /* 0x000fc0000383ffff */
[----:B------:R-:W-:-:S00]  /*0c40*/  NOP ;  /* 0x0000000000007918 */ /* 0x000fc00000000000 */
        /* <DEDUP_REMOVED lines=11> */
.L_x_3:


//--------------------- .nv.global.init           --------------------------
	.section	.nv.global.init,"aw",@progbits
.nv.global.init:
	.type		_$_str,@object
	.size		_$_str,(.L_0 - _$_str)
_$_str:
        /*0000*/ 	.byte	0x5f, 0x5f, 0x43, 0x55, 0x44, 0x41, 0x5f, 0x46, 0x54, 0x5a, 0x00
.L_0:


//--------------------- .nv.shared.triton_red_fused__to_copy_add_mean_mul_pow_rsqrt_9 --------------------------
	.section	.nv.shared.triton_red_fused__to_copy_add_mean_mul_pow_rsqrt_9,"aw",@nobits
	.sectionflags	@""
	.align	16
	.zero		1024


//--------------------- .nv.constant0.triton_red_fused__to_copy_add_mean_mul_pow_rsqrt_9 --------------------------
	.section	.nv.constant0.triton_red_fused__to_copy_add_mean_mul_pow_rsqrt_9,"a",@progbits
	.sectionflags	@""
	.align	4
.nv.constant0.triton_red_fused__to_copy_add_mean_mul_pow_rsqrt_9:
	.zero		584
